//
// Generated by NVIDIA NVVM Compiler
//
// Compiler Build ID: CL-36424714
// Cuda compilation tools, release 13.0, V13.0.88
// Based on NVVM 20.0.0
//

.version 9.0
.target sm_100
.address_size 64

	// .globl	_Z23findFarthestPointKernelP5PointiS_S_PiPf

.visible .entry _Z23findFarthestPointKernelP5PointiS_S_PiPf(
	.param .u64 .ptr .align 1 _Z23findFarthestPointKernelP5PointiS_S_PiPf_param_0,
	.param .u32 _Z23findFarthestPointKernelP5PointiS_S_PiPf_param_1,
	.param .align 4 .b8 _Z23findFarthestPointKernelP5PointiS_S_PiPf_param_2[8],
	.param .align 4 .b8 _Z23findFarthestPointKernelP5PointiS_S_PiPf_param_3[8],
	.param .u64 .ptr .align 1 _Z23findFarthestPointKernelP5PointiS_S_PiPf_param_4,
	.param .u64 .ptr .align 1 _Z23findFarthestPointKernelP5PointiS_S_PiPf_param_5
)
{
	.reg .pred 	%p<4>;
	.reg .b32 	%r<12>;
	.reg .b32 	%f<17>;
	.reg .b64 	%rd<9>;

	ld.param.f32 	%f6, [_Z23findFarthestPointKernelP5PointiS_S_PiPf_param_3+4];
	ld.param.f32 	%f5, [_Z23findFarthestPointKernelP5PointiS_S_PiPf_param_3];
	ld.param.f32 	%f4, [_Z23findFarthestPointKernelP5PointiS_S_PiPf_param_2+4];
	ld.param.f32 	%f3, [_Z23findFarthestPointKernelP5PointiS_S_PiPf_param_2];
	ld.param.u64 	%rd2, [_Z23findFarthestPointKernelP5PointiS_S_PiPf_param_0];
	ld.param.u32 	%r5, [_Z23findFarthestPointKernelP5PointiS_S_PiPf_param_1];
	ld.param.u64 	%rd3, [_Z23findFarthestPointKernelP5PointiS_S_PiPf_param_4];
	ld.param.u64 	%rd4, [_Z23findFarthestPointKernelP5PointiS_S_PiPf_param_5];
	cvta.to.global.u64 	%rd1, %rd4;
	mov.u32 	%r6, %tid.x;
	mov.u32 	%r7, %ctaid.x;
	mov.u32 	%r8, %ntid.x;
	mad.lo.s32 	%r1, %r7, %r8, %r6;
	setp.ge.s32 	%p1, %r1, %r5;
	@%p1 bra 	$L__BB0_5;
	cvta.to.global.u64 	%rd5, %rd2;
	mul.wide.s32 	%rd6, %r1, 8;
	add.s64 	%rd7, %rd5, %rd6;
	ld.global.f32 	%f7, [%rd7];
	ld.global.f32 	%f8, [%rd7+4];
	sub.f32 	%f9, %f8, %f4;
	sub.f32 	%f10, %f5, %f3;
	mul.f32 	%f11, %f10, %f9;
	sub.f32 	%f12, %f6, %f4;
	sub.f32 	%f13, %f7, %f3;
	mul.f32 	%f14, %f12, %f13;
	sub.f32 	%f15, %f11, %f14;
	abs.f32 	%f1, %f15;
	ld.global.u32 	%r11, [%rd1];
$L__BB0_2:
	mov.b32 	%f2, %r11;
	max.f32 	%f16, %f1, %f2;
	mov.b32 	%r9, %f16;
	atom.relaxed.global.cas.b32 	%r4, [%rd1], %r11, %r9;
	setp.ne.s32 	%p2, %r11, %r4;
	mov.u32 	%r11, %r4;
	@%p2 bra 	$L__BB0_2;
	setp.leu.f32 	%p3, %f1, %f2;
	@%p3 bra 	$L__BB0_5;
	cvta.to.global.u64 	%rd8, %rd3;
	atom.global.exch.b32 	%r10, [%rd8], %r1;
$L__BB0_5:
	ret;

}


// ===== COMPILED SASS (sm_100) =====

	.target	sm_100

	.elftype	@"ET_EXEC"


//--------------------- .note.nv.tkinfo           --------------------------
	.section	.note.nv.tkinfo,"",@"SHT_NOTE"
	.sectionflags	@"SHF_NOTE_NV_TKINFO"
	.tkinfo
        /*0018*/ 	.word	0x00000002
        /*0030*/ 	.string	""
        /*0030*/ 	.string	"ptxas"
        /*0030*/ 	.string	"Cuda compilation tools, release 13.0, V13.0.88"
        /*0030*/ 	.string	"Build cuda_13.0.r13.0/compiler.36424714_0"
        /*0030*/ 	.string	"-arch sm_100 -m 64 "



//--------------------- .note.nv.cuinfo           --------------------------
	.section	.note.nv.cuinfo,"",@"SHT_NOTE"
	.sectionflags	@"SHF_NOTE_NV_CUINFO"
        /*0018*/ 	.short	0x0002
        /*001a*/ 	.short	0x0064
        /*001c*/ 	.short	0x0082
	.zero		2


//--------------------- .nv.info                  --------------------------
	.section	.nv.info,"",@"SHT_CUDA_INFO"
	.align	4


	//----- nvinfo : EIATTR_REGCOUNT
	.align		4
        /*0000*/ 	.byte	0x04, 0x2f
        /*0002*/ 	.short	(.L_1 - .L_0)
	.align		4
.L_0:
        /*0004*/ 	.word	index@(_Z23findFarthestPointKernelP5PointiS_S_PiPf)
        /*0008*/ 	.word	0x00000010


	//----- nvinfo : EIATTR_FRAME_SIZE
	.align		4
.L_1:
        /*000c*/ 	.byte	0x04, 0x11
        /*000e*/ 	.short	(.L_3 - .L_2)
	.align		4
.L_2:
        /*0010*/ 	.word	index@(_Z23findFarthestPointKernelP5PointiS_S_PiPf)
        /*0014*/ 	.word	0x00000000


	//----- nvinfo : EIATTR_MIN_STACK_SIZE
	.align		4
.L_3:
        /*0018*/ 	.byte	0x04, 0x12
        /*001a*/ 	.short	(.L_5 - .L_4)
	.align		4
.L_4:
        /*001c*/ 	.word	index@(_Z23findFarthestPointKernelP5PointiS_S_PiPf)
        /*0020*/ 	.word	0x00000000
.L_5:


//--------------------- .nv.compat                --------------------------
	.section	.nv.compat,"",@"SHT_CUDA_COMPAT_INFO"
	.align	4
        /*0000*/ 	.byte	0x02, 0x09, 0x00, 0x00, 0x02, 0x02, 0x01, 0x00, 0x02, 0x05, 0x05, 0x00, 0x03, 0x07, 0x01, 0x01
        /*0010*/ 	.byte	0x02, 0x03, 0x00, 0x00, 0x02, 0x06, 0x01, 0x00, 0x04, 0x0b, 0x08, 0x00, 0x09, 0x00, 0x00, 0x00
        /*0020*/ 	.byte	0x00, 0x00, 0x00, 0x00


//--------------------- .nv.info._Z23findFarthestPointKernelP5PointiS_S_PiPf --------------------------
	.section	.nv.info._Z23findFarthestPointKernelP5PointiS_S_PiPf,"",@"SHT_CUDA_INFO"
	.sectionflags	@""
	.align	4


	//----- nvinfo : EIATTR_CUDA_API_VERSION
	.align		4
        /*0000*/ 	.byte	0x04, 0x37
        /*0002*/ 	.short	(.L_7 - .L_6)
.L_6:
        /*0004*/ 	.word	0x00000082


	//----- nvinfo : EIATTR_KPARAM_INFO
	.align		4
.L_7:
        /*0008*/ 	.byte	0x04, 0x17
        /*000a*/ 	.short	(.L_9 - .L_8)
.L_8:
        /*000c*/ 	.word	0x00000000
        /*0010*/ 	.short	0x0005
        /*0012*/ 	.short	0x0028
        /*0014*/ 	.byte	0x00, 0xf5, 0x21, 0x00


	//----- nvinfo : EIATTR_KPARAM_INFO
	.align		4
.L_9:
        /*0018*/ 	.byte	0x04, 0x17
        /*001a*/ 	.short	(.L_11 - .L_10)
.L_10:
        /*001c*/ 	.word	0x00000000
        /*0020*/ 	.short	0x0004
        /*0022*/ 	.short	0x0020
        /*0024*/ 	.byte	0x00, 0xf5, 0x21, 0x00


	//----- nvinfo : EIATTR_KPARAM_INFO
	.align		4
.L_11:
        /*0028*/ 	.byte	0x04, 0x17
        /*002a*/ 	.short	(.L_13 - .L_12)
.L_12:
        /*002c*/ 	.word	0x00000000
        /*0030*/ 	.short	0x0003
        /*0032*/ 	.short	0x0014
        /*0034*/ 	.byte	0x00, 0xf0, 0x21, 0x00


	//----- nvinfo : EIATTR_KPARAM_INFO
	.align		4
.L_13:
        /*0038*/ 	.byte	0x04, 0x17
        /*003a*/ 	.short	(.L_15 - .L_14)
.L_14:
        /*003c*/ 	.word	0x00000000
        /*0040*/ 	.short	0x0002
        /*0042*/ 	.short	0x000c
        /*0044*/ 	.byte	0x00, 0xf0, 0x21, 0x00


	//----- nvinfo : EIATTR_KPARAM_INFO
	.align		4
.L_15:
        /*0048*/ 	.byte	0x04, 0x17
        /*004a*/ 	.short	(.L_17 - .L_16)
.L_16:
        /*004c*/ 	.word	0x00000000
        /*0050*/ 	.short	0x0001
        /*0052*/ 	.short	0x0008
        /*0054*/ 	.byte	0x00, 0xf0, 0x11, 0x00


	//----- nvinfo : EIATTR_KPARAM_INFO
	.align		4
.L_17:
        /*0058*/ 	.byte	0x04, 0x17
        /*005a*/ 	.short	(.L_19 - .L_18)
.L_18:
        /*005c*/ 	.word	0x00000000
        /*0060*/ 	.short	0x0000
        /*0062*/ 	.short	0x0000
        /*0064*/ 	.byte	0x00, 0xf5, 0x21, 0x00


	//----- nvinfo : EIATTR_SPARSE_MMA_MASK
	.align		4
.L_19:
        /*0068*/ 	.byte	0x03, 0x50
        /*006a*/ 	.short	0x0000


	//----- nvinfo : EIATTR_MAXREG_COUNT
	.align		4
        /*006c*/ 	.byte	0x03, 0x1b
        /*006e*/ 	.short	0x00ff


	//----- nvinfo : EIATTR_MERCURY_ISA_VERSION
	.align		4
        /*0070*/ 	.byte	0x03, 0x5f
        /*0072*/ 	.short	0x0101


	//----- nvinfo : EIATTR_VRC_CTA_INIT_COUNT
	.align		4
        /*0074*/ 	.byte	0x02, 0x4a
	.zero		1
	.zero		1


	//----- nvinfo : EIATTR_EXIT_INSTR_OFFSETS
	.align		4
        /*0078*/ 	.byte	0x04, 0x1c
        /*007a*/ 	.short	(.L_21 - .L_20)


	//   ....[0]....
.L_20:
        /*007c*/ 	.word	0x00000070


	//   ....[1]....
        /*0080*/ 	.word	0x00000220


	//   ....[2]....
        /*0084*/ 	.word	0x00000250


	//----- nvinfo : EIATTR_CRS_STACK_SIZE
	.align		4
.L_21:
        /*0088*/ 	.byte	0x04, 0x1e
        /*008a*/ 	.short	(.L_23 - .L_22)
.L_22:
        /*008c*/ 	.word	0x00000000


	//----- nvinfo : EIATTR_CBANK_PARAM_SIZE
	.align		4
.L_23:
        /*0090*/ 	.byte	0x03, 0x19
        /*0092*/ 	.short	0x0030


	//----- nvinfo : EIATTR_PARAM_CBANK
	.align		4
        /*0094*/ 	.byte	0x04, 0x0a
        /*0096*/ 	.short	(.L_25 - .L_24)
	.align		4
.L_24:
        /*0098*/ 	.word	index@(.nv.constant0._Z23findFarthestPointKernelP5PointiS_S_PiPf)
        /*009c*/ 	.short	0x0380
        /*009e*/ 	.short	0x0030


	//----- nvinfo : EIATTR_SW_WAR
	.align		4
.L_25:
        /*00a0*/ 	.byte	0x04, 0x36
        /*00a2*/ 	.short	(.L_27 - .L_26)
.L_26:
        /*00a4*/ 	.word	0x00000008
.L_27:


//--------------------- .nv.callgraph             --------------------------
	.section	.nv.callgraph,"",@"SHT_CUDA_CALLGRAPH"
	.align	4
	.sectionentsize	8
	.align		4
        /*0000*/ 	.word	0x00000000
	.align		4
        /*0004*/ 	.word	0xffffffff
	.align		4
        /*0008*/ 	.word	0x00000000
	.align		4
        /*000c*/ 	.word	0xfffffffe
	.align		4
        /*0010*/ 	.word	0x00000000
	.align		4
        /*0014*/ 	.word	0xfffffffd
	.align		4
        /*0018*/ 	.word	0x00000000
	.align		4
        /*001c*/ 	.word	0xfffffffc


//--------------------- .text._Z23findFarthestPointKernelP5PointiS_S_PiPf --------------------------
	.section	.text._Z23findFarthestPointKernelP5PointiS_S_PiPf,"ax",@progbits
	.align	128
        .global         _Z23findFarthestPointKernelP5PointiS_S_PiPf
        .type           _Z23findFarthestPointKernelP5PointiS_S_PiPf,@function
        .size           _Z23findFarthestPointKernelP5PointiS_S_PiPf,(.L_x_3 - _Z23findFarthestPointKernelP5PointiS_S_PiPf)
        .other          _Z23findFarthestPointKernelP5PointiS_S_PiPf,@"STO_CUDA_ENTRY STV_DEFAULT"
_Z23findFarthestPointKernelP5PointiS_S_PiPf:
.text._Z23findFarthestPointKernelP5PointiS_S_PiPf:
[----:B------:R-:W-:Y:S01]  /*0000*/  LDC R1, c[0x0][0x37c] ;  /* 0x0000df00ff017b82 */ /* 0x000fe20000000800 */
[----:B------:R-:W0:Y:S07]  /*0010*/  S2R R9, SR_TID.X ;  /* 0x0000000000097919 */ /* 0x000e2e0000002100 */
[----:B------:R-:W0:Y:S01]  /*0020*/  S2UR UR4, SR_CTAID.X ;  /* 0x00000000000479c3 */ /* 0x000e220000002500 */
[----:B------:R-:W1:Y:S07]  /*0030*/  LDCU UR5, c[0x0][0x388] ;  /* 0x00007100ff0577ac */ /* 0x000e6e0008000800 */
[----:B------:R-:W0:Y:S02]  /*0040*/  LDC R0, c[0x0][0x360] ;  /* 0x0000d800ff007b82 */ /* 0x000e240000000800 */
[----:B0-----:R-:W-:-:S05]  /*0050*/  IMAD R9, R0, UR4, R9 ;  /* 0x0000000400097c24 */ /* 0x001fca000f8e0209 */
[----:B-1----:R-:W-:-:S13]  /*0060*/  ISETP.GE.AND P0, PT, R9, UR5, PT ;  /* 0x0000000509007c0c */ /* 0x002fda000bf06270 */
[----:B------:R-:W-:Y:S05]  /*0070*/  @P0 EXIT ;  /* 0x000000000000094d */ /* 0x000fea0003800000 */
[----:B------:R-:W0:Y:S01]  /*0080*/  LDC.64 R6, c[0x0][0x380] ;  /* 0x0000e000ff067b82 */ /* 0x000e220000000a00 */
[----:B------:R-:W1:Y:S01]  /*0090*/  LDCU.64 UR4, c[0x0][0x358] ;  /* 0x00006b00ff0477ac */ /* 0x000e620008000a00 */
[----:B------:R-:W2:Y:S06]  /*00a0*/  LDCU.64 UR6, c[0x0][0x390] ;  /* 0x00007200ff0677ac */ /* 0x000eac0008000a00 */
[----:B------:R-:W3:Y:S08]  /*00b0*/  LDC.64 R2, c[0x0][0x3a8] ;  /* 0x0000ea00ff027b82 */ /* 0x000ef00000000a00 */
[----:B------:R-:W2:Y:S01]  /*00c0*/  LDC R8, c[0x0][0x398] ;  /* 0x0000e600ff087b82 */ /* 0x000ea20000000800 */
[----:B0-----:R-:W-:-:S07]  /*00d0*/  IMAD.WIDE R6, R9, 0x8, R6 ;  /* 0x0000000809067825 */ /* 0x001fce00078e0206 */
[----:B------:R-:W0:Y:S01]  /*00e0*/  LDC R13, c[0x0][0x38c] ;  /* 0x0000e300ff0d7b82 */ /* 0x000e220000000800 */
[----:B-1----:R-:W0:Y:S04]  /*00f0*/  LDG.E R0, desc[UR4][R6.64] ;  /* 0x0000000406007981 */ /* 0x002e28000c1e1900 */
[----:B------:R-:W4:Y:S04]  /*0100*/  LDG.E R5, desc[UR4][R6.64+0x4] ;  /* 0x0000040406057981 */ /* 0x000f28000c1e1900 */
[----:B---3--:R1:W5:Y:S01]  /*0110*/  LDG.E R4, desc[UR4][R2.64] ;  /* 0x0000000402047981 */ /* 0x008362000c1e1900 */
[----:B------:R-:W-:Y:S01]  /*0120*/  BSSY B0, `(.L_x_0) ;  /* 0x000000e000007945 */ /* 0x000fe20003800000 */
[----:B--2---:R-:W-:Y:S01]  /*0130*/  FADD R8, R8, -UR6 ;  /* 0x8000000608087e21 */ /* 0x004fe20008000000 */
[----:B0-----:R-:W-:Y:S01]  /*0140*/  FADD R11, R0, -R13 ;  /* 0x8000000d000b7221 */ /* 0x001fe20000000000 */
[----:B------:R-:W-:Y:S01]  /*0150*/  FADD R0, -R13, UR7 ;  /* 0x000000070d007e21 */ /* 0x000fe20008000100 */
[----:B----4-:R-:W-:-:S02]  /*0160*/  FADD R5, R5, -UR6 ;  /* 0x8000000605057e21 */ /* 0x010fc40008000000 */
[----:B------:R-:W-:-:S04]  /*0170*/  FMUL R8, R8, R11 ;  /* 0x0000000b08087220 */ /* 0x000fc80000400000 */
[----:B-1----:R-:W-:-:S07]  /*0180*/  FFMA R11, R5, R0, -R8 ;  /* 0x00000000050b7223 */ /* 0x002fce0000000808 */
.L_x_1:
[-C--:B-----5:R-:W-:Y:S01]  /*0190*/  FMNMX R5, |R11|, R4.reuse, !PT ;  /* 0x000000040b057209 */ /* 0x0a0fe20007800200 */
[----:B------:R-:W-:Y:S05]  /*01a0*/  YIELD ;  /* 0x0000000000007946 */ /* 0x000fea0003800000 */
[----:B------:R-:W2:Y:S01]  /*01b0*/  ATOMG.E.CAS.STRONG.GPU PT, R5, [R2], R4, R5 ;  /* 0x00000004020573a9 */ /* 0x000ea200001ee105 */
[----:B------:R-:W-:Y:S02]  /*01c0*/  MOV R0, R4 ;  /* 0x0000000400007202 */ /* 0x000fe40000000f00 */
[-C--:B--2---:R-:W-:Y:S02]  /*01d0*/  ISETP.NE.AND P0, PT, R4, R5.reuse, PT ;  /* 0x000000050400720c */ /* 0x084fe40003f05270 */
[----:B------:R-:W-:-:S11]  /*01e0*/  MOV R4, R5 ;  /* 0x0000000500047202 */ /* 0x000fd60000000f00 */
[----:B------:R-:W-:Y:S05]  /*01f0*/  @P0 BRA `(.L_x_1) ;  /* 0xfffffffc00e40947 */ /* 0x000fea000383ffff */
[----:B------:R-:W-:Y:S05]  /*0200*/  BSYNC B0 ;  /* 0x0000000000007941 */ /* 0x000fea0003800000 */
.L_x_0:
[----:B------:R-:W-:-:S13]  /*0210*/  FSETP.GT.AND P0, PT, |R11|, R0, PT ;  /* 0x000000000b00720b */ /* 0x000fda0003f04200 */
[----:B------:R-:W-:Y:S05]  /*0220*/  @!P0 EXIT ;  /* 0x000000000000894d */ /* 0x000fea0003800000 */
[----:B------:R-:W0:Y:S02]  /*0230*/  LDC.64 R2, c[0x0][0x3a0] ;  /* 0x0000e800ff027b82 */ /* 0x000e240000000a00 */
[----:B0-----:R-:W-:Y:S01]  /*0240*/  ATOMG.E.EXCH.STRONG.GPU PT, RZ, desc[UR4][R2.64], R9 ;  /* 0x8000000902ff79a8 */ /* 0x001fe2000c1ef104 */
[----:B------:R-:W-:Y:S05]  /*0250*/  EXIT ;  /* 0x000000000000794d */ /* 0x000fea0003800000 */
.L_x_2:
[----:B------:R-:W-:-:S00]  /*0260*/  BRA `(.L_x_2) ;  /* 0xfffffffc00fc7947 */ /* 0x000fc0000383ffff */
[----:B------:R-:W-:-:S00]  /*0270*/  NOP ;  /* 0x0000000000007918 */ /* 0x000fc00000000000 */
        /* <DEDUP_REMOVED lines=8> */
.L_x_3:


//--------------------- .nv.shared.reserved.0     --------------------------
	.section	.nv.shared.reserved.0,"aw",@nobits
	.weak		__nv_reservedSMEM_offset_0_alias
	.size		__nv_reservedSMEM_offset_0_alias, 0, 64
	.other		__nv_reservedSMEM_offset_0_alias,@"STO_CUDA_RESERVED_SHARED STV_DEFAULT"
__nv_reservedSMEM_offset_0_alias:
	.zero		0
	.zero		64


//--------------------- .nv.constant0._Z23findFarthestPointKernelP5PointiS_S_PiPf --------------------------
	.section	.nv.constant0._Z23findFarthestPointKernelP5PointiS_S_PiPf,"a",@progbits
	.sectionflags	@""
	.align	4
.nv.constant0._Z23findFarthestPointKernelP5PointiS_S_PiPf:
	.zero		944


//--------------------- SYMBOLS --------------------------

	.type		.nv.reservedSmem.offset0,@object
	.size		.nv.reservedSmem.offset0,0x4
